//
// Generated by NVIDIA NVVM Compiler
//
// Compiler Build ID: CL-36424714
// Cuda compilation tools, release 13.0, V13.0.88
// Based on NVVM 20.0.0
//

.version 9.0
.target sm_100
.address_size 64

	// .globl	_Z21reverse_string_kernelPci

.visible .entry _Z21reverse_string_kernelPci(
	.param .u64 .ptr .align 1 _Z21reverse_string_kernelPci_param_0,
	.param .u32 _Z21reverse_string_kernelPci_param_1
)
{
	.reg .pred 	%p<2>;
	.reg .b16 	%rs<3>;
	.reg .b32 	%r<11>;
	.reg .b64 	%rd<7>;

	ld.param.u64 	%rd1, [_Z21reverse_string_kernelPci_param_0];
	ld.param.u32 	%r2, [_Z21reverse_string_kernelPci_param_1];
	mov.u32 	%r3, %ctaid.x;
	mov.u32 	%r4, %ntid.x;
	mov.u32 	%r5, %tid.x;
	mad.lo.s32 	%r1, %r3, %r4, %r5;
	shr.u32 	%r6, %r2, 31;
	add.s32 	%r7, %r2, %r6;
	shr.s32 	%r8, %r7, 1;
	setp.ge.s32 	%p1, %r1, %r8;
	@%p1 bra 	$L__BB0_2;
	cvta.to.global.u64 	%rd2, %rd1;
	cvt.s64.s32 	%rd3, %r1;
	add.s64 	%rd4, %rd2, %rd3;
	ld.global.u8 	%rs1, [%rd4];
	not.b32 	%r9, %r1;
	add.s32 	%r10, %r2, %r9;
	cvt.s64.s32 	%rd5, %r10;
	add.s64 	%rd6, %rd2, %rd5;
	ld.global.u8 	%rs2, [%rd6];
	st.global.u8 	[%rd4], %rs2;
	st.global.u8 	[%rd6], %rs1;
$L__BB0_2:
	ret;

}


// ===== COMPILED SASS (sm_100) =====

	.target	sm_100

	.elftype	@"ET_EXEC"


//--------------------- .note.nv.tkinfo           --------------------------
	.section	.note.nv.tkinfo,"",@"SHT_NOTE"
	.sectionflags	@"SHF_NOTE_NV_TKINFO"
	.tkinfo
        /*0018*/ 	.word	0x00000002
        /*0030*/ 	.string	""
        /*0030*/ 	.string	"ptxas"
        /*0030*/ 	.string	"Cuda compilation tools, release 13.0, V13.0.88"
        /*0030*/ 	.string	"Build cuda_13.0.r13.0/compiler.36424714_0"
        /*0030*/ 	.string	"-arch sm_100 -m 64 "



//--------------------- .note.nv.cuinfo           --------------------------
	.section	.note.nv.cuinfo,"",@"SHT_NOTE"
	.sectionflags	@"SHF_NOTE_NV_CUINFO"
        /*0018*/ 	.short	0x0002
        /*001a*/ 	.short	0x0064
        /*001c*/ 	.short	0x0082
	.zero		2


//--------------------- .nv.info                  --------------------------
	.section	.nv.info,"",@"SHT_CUDA_INFO"
	.align	4


	//----- nvinfo : EIATTR_REGCOUNT
	.align		4
        /*0000*/ 	.byte	0x04, 0x2f
        /*0002*/ 	.short	(.L_1 - .L_0)
	.align		4
.L_0:
        /*0004*/ 	.word	index@(_Z21reverse_string_kernelPci)
        /*0008*/ 	.word	0x0000000c


	//----- nvinfo : EIATTR_FRAME_SIZE
	.align		4
.L_1:
        /*000c*/ 	.byte	0x04, 0x11
        /*000e*/ 	.short	(.L_3 - .L_2)
	.align		4
.L_2:
        /*0010*/ 	.word	index@(_Z21reverse_string_kernelPci)
        /*0014*/ 	.word	0x00000000


	//----- nvinfo : EIATTR_MIN_STACK_SIZE
	.align		4
.L_3:
        /*0018*/ 	.byte	0x04, 0x12
        /*001a*/ 	.short	(.L_5 - .L_4)
	.align		4
.L_4:
        /*001c*/ 	.word	index@(_Z21reverse_string_kernelPci)
        /*0020*/ 	.word	0x00000000
.L_5:


//--------------------- .nv.compat                --------------------------
	.section	.nv.compat,"",@"SHT_CUDA_COMPAT_INFO"
	.align	4
        /*0000*/ 	.byte	0x02, 0x09, 0x00, 0x00, 0x02, 0x02, 0x01, 0x00, 0x02, 0x05, 0x05, 0x00, 0x03, 0x07, 0x01, 0x01
        /*0010*/ 	.byte	0x02, 0x03, 0x00, 0x00, 0x02, 0x06, 0x01, 0x00, 0x04, 0x0b, 0x08, 0x00, 0x09, 0x00, 0x00, 0x00
        /*0020*/ 	.byte	0x00, 0x00, 0x00, 0x00


//--------------------- .nv.info._Z21reverse_string_kernelPci --------------------------
	.section	.nv.info._Z21reverse_string_kernelPci,"",@"SHT_CUDA_INFO"
	.sectionflags	@""
	.align	4


	//----- nvinfo : EIATTR_CUDA_API_VERSION
	.align		4
        /*0000*/ 	.byte	0x04, 0x37
        /*0002*/ 	.short	(.L_7 - .L_6)
.L_6:
        /*0004*/ 	.word	0x00000082


	//----- nvinfo : EIATTR_KPARAM_INFO
	.align		4
.L_7:
        /*0008*/ 	.byte	0x04, 0x17
        /*000a*/ 	.short	(.L_9 - .L_8)
.L_8:
        /*000c*/ 	.word	0x00000000
        /*0010*/ 	.short	0x0001
        /*0012*/ 	.short	0x0008
        /*0014*/ 	.byte	0x00, 0xf0, 0x11, 0x00


	//----- nvinfo : EIATTR_KPARAM_INFO
	.align		4
.L_9:
        /*0018*/ 	.byte	0x04, 0x17
        /*001a*/ 	.short	(.L_11 - .L_10)
.L_10:
        /*001c*/ 	.word	0x00000000
        /*0020*/ 	.short	0x0000
        /*0022*/ 	.short	0x0000
        /*0024*/ 	.byte	0x00, 0xf5, 0x21, 0x00


	//----- nvinfo : EIATTR_SPARSE_MMA_MASK
	.align		4
.L_11:
        /*0028*/ 	.byte	0x03, 0x50
        /*002a*/ 	.short	0x0000


	//----- nvinfo : EIATTR_MAXREG_COUNT
	.align		4
        /*002c*/ 	.byte	0x03, 0x1b
        /*002e*/ 	.short	0x00ff


	//----- nvinfo : EIATTR_MERCURY_ISA_VERSION
	.align		4
        /*0030*/ 	.byte	0x03, 0x5f
        /*0032*/ 	.short	0x0101


	//----- nvinfo : EIATTR_VRC_CTA_INIT_COUNT
	.align		4
        /*0034*/ 	.byte	0x02, 0x4a
	.zero		1
	.zero		1


	//----- nvinfo : EIATTR_EXIT_INSTR_OFFSETS
	.align		4
        /*0038*/ 	.byte	0x04, 0x1c
        /*003a*/ 	.short	(.L_13 - .L_12)


	//   ....[0]....
.L_12:
        /*003c*/ 	.word	0x00000090


	//   ....[1]....
        /*0040*/ 	.word	0x00000160


	//----- nvinfo : EIATTR_CBANK_PARAM_SIZE
	.align		4
.L_13:
        /*0044*/ 	.byte	0x03, 0x19
        /*0046*/ 	.short	0x000c


	//----- nvinfo : EIATTR_PARAM_CBANK
	.align		4
        /*0048*/ 	.byte	0x04, 0x0a
        /*004a*/ 	.short	(.L_15 - .L_14)
	.align		4
.L_14:
        /*004c*/ 	.word	index@(.nv.constant0._Z21reverse_string_kernelPci)
        /*0050*/ 	.short	0x0380
        /*0052*/ 	.short	0x000c


	//----- nvinfo : EIATTR_SW_WAR
	.align		4
.L_15:
        /*0054*/ 	.byte	0x04, 0x36
        /*0056*/ 	.short	(.L_17 - .L_16)
.L_16:
        /*0058*/ 	.word	0x00000008
.L_17:


//--------------------- .nv.callgraph             --------------------------
	.section	.nv.callgraph,"",@"SHT_CUDA_CALLGRAPH"
	.align	4
	.sectionentsize	8
	.align		4
        /*0000*/ 	.word	0x00000000
	.align		4
        /*0004*/ 	.word	0xffffffff
	.align		4
        /*0008*/ 	.word	0x00000000
	.align		4
        /*000c*/ 	.word	0xfffffffe
	.align		4
        /*0010*/ 	.word	0x00000000
	.align		4
        /*0014*/ 	.word	0xfffffffd
	.align		4
        /*0018*/ 	.word	0x00000000
	.align		4
        /*001c*/ 	.word	0xfffffffc


//--------------------- .text._Z21reverse_string_kernelPci --------------------------
	.section	.text._Z21reverse_string_kernelPci,"ax",@progbits
	.align	128
        .global         _Z21reverse_string_kernelPci
        .type           _Z21reverse_string_kernelPci,@function
        .size           _Z21reverse_string_kernelPci,(.L_x_1 - _Z21reverse_string_kernelPci)
        .other          _Z21reverse_string_kernelPci,@"STO_CUDA_ENTRY STV_DEFAULT"
_Z21reverse_string_kernelPci:
.text._Z21reverse_string_kernelPci:
[----:B------:R-:W-:Y:S01]  /*0000*/  LDC R1, c[0x0][0x37c] ;  /* 0x0000df00ff017b82 */ /* 0x000fe20000000800 */
[----:B------:R-:W0:Y:S07]  /*0010*/  S2R R3, SR_TID.X ;  /* 0x0000000000037919 */ /* 0x000e2e0000002100 */
[----:B------:R-:W0:Y:S01]  /*0020*/  S2UR UR5, SR_CTAID.X ;  /* 0x00000000000579c3 */ /* 0x000e220000002500 */
[----:B------:R-:W1:Y:S07]  /*0030*/  LDCU UR6, c[0x0][0x388] ;  /* 0x00007100ff0677ac */ /* 0x000e6e0008000800 */
[----:B------:R-:W0:Y:S01]  /*0040*/  LDC R0, c[0x0][0x360] ;  /* 0x0000d800ff007b82 */ /* 0x000e220000000800 */
[----:B-1----:R-:W-:-:S04]  /*0050*/  ULEA.HI UR4, UR6, UR6, URZ, 0x1 ;  /* 0x0000000606047291 */ /* 0x002fc8000f8f08ff */
[----:B------:R-:W-:Y:S01]  /*0060*/  USHF.R.S32.HI UR4, URZ, 0x1, UR4 ;  /* 0x00000001ff047899 */ /* 0x000fe20008011404 */
[----:B0-----:R-:W-:-:S05]  /*0070*/  IMAD R0, R0, UR5, R3 ;  /* 0x0000000500007c24 */ /* 0x001fca000f8e0203 */
[----:B------:R-:W-:-:S13]  /*0080*/  ISETP.GE.AND P0, PT, R0, UR4, PT ;  /* 0x0000000400007c0c */ /* 0x000fda000bf06270 */
[----:B------:R-:W-:Y:S05]  /*0090*/  @P0 EXIT ;  /* 0x000000000000094d */ /* 0x000fea0003800000 */
[----:B------:R-:W0:Y:S01]  /*00a0*/  LDCU.64 UR8, c[0x0][0x380] ;  /* 0x00007000ff0877ac */ /* 0x000e220008000a00 */
[----:B------:R-:W-:Y:S01]  /*00b0*/  LOP3.LUT R2, RZ, R0, RZ, 0x33, !PT ;  /* 0x00000000ff027212 */ /* 0x000fe200078e33ff */
[----:B------:R-:W1:Y:S04]  /*00c0*/  LDCU.64 UR4, c[0x0][0x358] ;  /* 0x00006b00ff0477ac */ /* 0x000e680008000a00 */
[----:B------:R-:W-:-:S05]  /*00d0*/  VIADD R5, R2, UR6 ;  /* 0x0000000602057c36 */ /* 0x000fca0008000000 */
[C---:B0-----:R-:W-:Y:S02]  /*00e0*/  IADD3 R4, P1, PT, R5.reuse, UR8, RZ ;  /* 0x0000000805047c10 */ /* 0x041fe4000ff3e0ff */
[C---:B------:R-:W-:Y:S02]  /*00f0*/  IADD3 R2, P0, PT, R0.reuse, UR8, RZ ;  /* 0x0000000800027c10 */ /* 0x040fe4000ff1e0ff */
[----:B------:R-:W-:Y:S02]  /*0100*/  LEA.HI.X.SX32 R5, R5, UR9, 0x1, P1 ;  /* 0x0000000905057c11 */ /* 0x000fe400088f0eff */
[----:B------:R-:W-:-:S03]  /*0110*/  LEA.HI.X.SX32 R3, R0, UR9, 0x1, P0 ;  /* 0x0000000900037c11 */ /* 0x000fc600080f0eff */
[----:B-1----:R-:W2:Y:S04]  /*0120*/  LDG.E.U8 R9, desc[UR4][R4.64] ;  /* 0x0000000404097981 */ /* 0x002ea8000c1e1100 */
[----:B------:R-:W3:Y:S04]  /*0130*/  LDG.E.U8 R7, desc[UR4][R2.64] ;  /* 0x0000000402077981 */ /* 0x000ee8000c1e1100 */
[----:B--2---:R-:W-:Y:S04]  /*0140*/  STG.E.U8 desc[UR4][R2.64], R9 ;  /* 0x0000000902007986 */ /* 0x004fe8000c101104 */
[----:B---3--:R-:W-:Y:S01]  /*0150*/  STG.E.U8 desc[UR4][R4.64], R7 ;  /* 0x0000000704007986 */ /* 0x008fe2000c101104 */
[----:B------:R-:W-:Y:S05]  /*0160*/  EXIT ;  /* 0x000000000000794d */ /* 0x000fea0003800000 */
.L_x_0:
[----:B------:R-:W-:-:S00]  /*0170*/  BRA `(.L_x_0) ;  /* 0xfffffffc00fc7947 */ /* 0x000fc0000383ffff */
[----:B------:R-:W-:-:S00]  /*0180*/  NOP ;  /* 0x0000000000007918 */ /* 0x000fc00000000000 */
[----:B------:R-:W-:-:S00]  /*0190*/  NOP ;  /* 0x0000000000007918 */ /* 0x000fc00000000000 */
[----:B------:R-:W-:-:S00]  /*01a0*/  NOP ;  /* 0x0000000000007918 */ /* 0x000fc00000000000 */
[----:B------:R-:W-:-:S00]  /*01b0*/  NOP ;  /* 0x0000000000007918 */ /* 0x000fc00000000000 */
[----:B------:R-:W-:-:S00]  /*01c0*/  NOP ;  /* 0x0000000000007918 */ /* 0x000fc00000000000 */
[----:B------:R-:W-:-:S00]  /*01d0*/  NOP ;  /* 0x0000000000007918 */ /* 0x000fc00000000000 */
[----:B------:R-:W-:-:S00]  /*01e0*/  NOP ;  /* 0x0000000000007918 */ /* 0x000fc00000000000 */
[----:B------:R-:W-:-:S00]  /*01f0*/  NOP ;  /* 0x0000000000007918 */ /* 0x000fc00000000000 */
.L_x_1:


//--------------------- .nv.shared.reserved.0     --------------------------
	.section	.nv.shared.reserved.0,"aw",@nobits
	.weak		__nv_reservedSMEM_offset_0_alias
	.size		__nv_reservedSMEM_offset_0_alias, 0, 64
	.other		__nv_reservedSMEM_offset_0_alias,@"STO_CUDA_RESERVED_SHARED STV_DEFAULT"
__nv_reservedSMEM_offset_0_alias:
	.zero		0
	.zero		64


//--------------------- .nv.constant0._Z21reverse_string_kernelPci --------------------------
	.section	.nv.constant0._Z21reverse_string_kernelPci,"a",@progbits
	.sectionflags	@""
	.align	4
.nv.constant0._Z21reverse_string_kernelPci:
	.zero		908


//--------------------- SYMBOLS --------------------------

	.type		.nv.reservedSmem.offset0,@object
	.size		.nv.reservedSmem.offset0,0x4
